//
// Generated by NVIDIA NVVM Compiler
//
// Compiler Build ID: CL-36424714
// Cuda compilation tools, release 13.0, V13.0.88
// Based on NVVM 20.0.0
//

.version 9.0
.target sm_100
.address_size 64

	// .globl	_Z14gpu_merge_sortPiS_ii

.visible .entry _Z14gpu_merge_sortPiS_ii(
	.param .u64 .ptr .align 1 _Z14gpu_merge_sortPiS_ii_param_0,
	.param .u64 .ptr .align 1 _Z14gpu_merge_sortPiS_ii_param_1,
	.param .u32 _Z14gpu_merge_sortPiS_ii_param_2,
	.param .u32 _Z14gpu_merge_sortPiS_ii_param_3
)
{
	.reg .pred 	%p<19>;
	.reg .b32 	%r<101>;
	.reg .b64 	%rd<31>;

	ld.param.u64 	%rd7, [_Z14gpu_merge_sortPiS_ii_param_0];
	ld.param.u64 	%rd8, [_Z14gpu_merge_sortPiS_ii_param_1];
	ld.param.u32 	%r49, [_Z14gpu_merge_sortPiS_ii_param_2];
	ld.param.u32 	%r50, [_Z14gpu_merge_sortPiS_ii_param_3];
	cvta.to.global.u64 	%rd1, %rd8;
	cvta.to.global.u64 	%rd2, %rd7;
	mov.u32 	%r51, %ctaid.x;
	mov.u32 	%r52, %ntid.x;
	mov.u32 	%r53, %tid.x;
	mad.lo.s32 	%r54, %r51, %r52, %r53;
	mul.lo.s32 	%r55, %r54, %r50;
	shl.b32 	%r80, %r55, 1;
	add.s32 	%r56, %r80, %r50;
	add.s32 	%r57, %r56, %r50;
	min.s32 	%r2, %r56, %r49;
	min.s32 	%r3, %r57, %r49;
	setp.ge.s32 	%p1, %r80, %r2;
	setp.ge.s32 	%p2, %r56, %r3;
	or.pred  	%p3, %p1, %p2;
	mov.u32 	%r81, %r2;
	mov.u32 	%r89, %r80;
	@%p3 bra 	$L__BB0_1;
	bra.uni 	$L__BB0_16;
$L__BB0_1:
	setp.ge.s32 	%p9, %r80, %r2;
	@%p9 bra 	$L__BB0_8;
	sub.s32 	%r66, %r2, %r80;
	and.b32  	%r7, %r66, 3;
	setp.eq.s32 	%p10, %r7, 0;
	mov.u32 	%r87, %r80;
	@%p10 bra 	$L__BB0_5;
	neg.s32 	%r83, %r7;
	mov.u32 	%r87, %r80;
$L__BB0_4:
	.pragma "nounroll";
	mul.wide.s32 	%rd15, %r89, 4;
	add.s64 	%rd16, %rd1, %rd15;
	mul.wide.s32 	%rd17, %r87, 4;
	add.s64 	%rd18, %rd2, %rd17;
	add.s32 	%r87, %r87, 1;
	ld.global.u32 	%r67, [%rd18];
	add.s32 	%r89, %r89, 1;
	st.global.u32 	[%rd16], %r67;
	add.s32 	%r83, %r83, 1;
	setp.ne.s32 	%p11, %r83, 0;
	@%p11 bra 	$L__BB0_4;
$L__BB0_5:
	sub.s32 	%r68, %r80, %r2;
	setp.gt.u32 	%p12, %r68, -4;
	@%p12 bra 	$L__BB0_8;
	add.s64 	%rd3, %rd2, 8;
	sub.s32 	%r95, %r87, %r2;
	add.s64 	%rd4, %rd1, 8;
$L__BB0_7:
	mul.wide.s32 	%rd19, %r87, 4;
	add.s64 	%rd20, %rd3, %rd19;
	mul.wide.s32 	%rd21, %r89, 4;
	add.s64 	%rd22, %rd4, %rd21;
	ld.global.u32 	%r69, [%rd20+-8];
	st.global.u32 	[%rd22+-8], %r69;
	ld.global.u32 	%r70, [%rd20+-4];
	st.global.u32 	[%rd22+-4], %r70;
	ld.global.u32 	%r71, [%rd20];
	st.global.u32 	[%rd22], %r71;
	add.s32 	%r87, %r87, 4;
	ld.global.u32 	%r72, [%rd20+4];
	add.s32 	%r89, %r89, 4;
	st.global.u32 	[%rd22+4], %r72;
	add.s32 	%r95, %r95, 4;
	setp.eq.s32 	%p13, %r95, 0;
	@%p13 bra 	$L__BB0_8;
	bra.uni 	$L__BB0_7;
$L__BB0_8:
	setp.ge.s32 	%p14, %r81, %r3;
	@%p14 bra 	$L__BB0_15;
	sub.s32 	%r73, %r3, %r81;
	and.b32  	%r26, %r73, 3;
	setp.eq.s32 	%p15, %r26, 0;
	mov.u32 	%r94, %r81;
	@%p15 bra 	$L__BB0_12;
	neg.s32 	%r90, %r26;
	mov.u32 	%r94, %r81;
$L__BB0_11:
	.pragma "nounroll";
	mul.wide.s32 	%rd23, %r89, 4;
	add.s64 	%rd24, %rd1, %rd23;
	mul.wide.s32 	%rd25, %r94, 4;
	add.s64 	%rd26, %rd2, %rd25;
	add.s32 	%r94, %r94, 1;
	ld.global.u32 	%r74, [%rd26];
	add.s32 	%r89, %r89, 1;
	st.global.u32 	[%rd24], %r74;
	add.s32 	%r90, %r90, 1;
	setp.ne.s32 	%p16, %r90, 0;
	@%p16 bra 	$L__BB0_11;
$L__BB0_12:
	sub.s32 	%r75, %r81, %r3;
	setp.gt.u32 	%p17, %r75, -4;
	@%p17 bra 	$L__BB0_15;
	add.s64 	%rd5, %rd2, 8;
	sub.s32 	%r98, %r94, %r3;
	add.s64 	%rd6, %rd1, 8;
$L__BB0_14:
	mul.wide.s32 	%rd27, %r94, 4;
	add.s64 	%rd28, %rd5, %rd27;
	mul.wide.s32 	%rd29, %r89, 4;
	add.s64 	%rd30, %rd6, %rd29;
	ld.global.u32 	%r76, [%rd28+-8];
	st.global.u32 	[%rd30+-8], %r76;
	ld.global.u32 	%r77, [%rd28+-4];
	st.global.u32 	[%rd30+-4], %r77;
	ld.global.u32 	%r78, [%rd28];
	st.global.u32 	[%rd30], %r78;
	add.s32 	%r94, %r94, 4;
	ld.global.u32 	%r79, [%rd28+4];
	add.s32 	%r89, %r89, 4;
	st.global.u32 	[%rd30+4], %r79;
	add.s32 	%r98, %r98, 4;
	setp.ne.s32 	%p18, %r98, 0;
	@%p18 bra 	$L__BB0_14;
$L__BB0_15:
	ret;
$L__BB0_16:
	mul.wide.s32 	%rd9, %r80, 4;
	add.s64 	%rd10, %rd2, %rd9;
	ld.global.u32 	%r58, [%rd10];
	mul.wide.s32 	%rd11, %r81, 4;
	add.s64 	%rd12, %rd2, %rd11;
	ld.global.u32 	%r60, [%rd12];
	setp.gt.s32 	%p4, %r58, %r60;
	setp.le.s32 	%p5, %r58, %r60;
	selp.u32 	%r62, 1, 0, %p5;
	add.s32 	%r80, %r80, %r62;
	selp.u32 	%r63, 1, 0, %p4;
	add.s32 	%r81, %r81, %r63;
	min.s32 	%r64, %r58, %r60;
	mul.wide.s32 	%rd13, %r89, 4;
	add.s64 	%rd14, %rd1, %rd13;
	st.global.u32 	[%rd14], %r64;
	add.s32 	%r89, %r89, 1;
	setp.lt.s32 	%p6, %r80, %r2;
	setp.lt.s32 	%p7, %r81, %r3;
	and.pred  	%p8, %p6, %p7;
	@%p8 bra 	$L__BB0_16;
	bra.uni 	$L__BB0_1;

}


// ===== COMPILED SASS (sm_100) =====

	.target	sm_100

	.elftype	@"ET_EXEC"


//--------------------- .note.nv.tkinfo           --------------------------
	.section	.note.nv.tkinfo,"",@"SHT_NOTE"
	.sectionflags	@"SHF_NOTE_NV_TKINFO"
	.tkinfo
        /*0018*/ 	.word	0x00000002
        /*0030*/ 	.string	""
        /*0030*/ 	.string	"ptxas"
        /*0030*/ 	.string	"Cuda compilation tools, release 13.0, V13.0.88"
        /*0030*/ 	.string	"Build cuda_13.0.r13.0/compiler.36424714_0"
        /*0030*/ 	.string	"-arch sm_100 -m 64 "



//--------------------- .note.nv.cuinfo           --------------------------
	.section	.note.nv.cuinfo,"",@"SHT_NOTE"
	.sectionflags	@"SHF_NOTE_NV_CUINFO"
        /*0018*/ 	.short	0x0002
        /*001a*/ 	.short	0x0064
        /*001c*/ 	.short	0x0082
	.zero		2


//--------------------- .nv.info                  --------------------------
	.section	.nv.info,"",@"SHT_CUDA_INFO"
	.align	4


	//----- nvinfo : EIATTR_REGCOUNT
	.align		4
        /*0000*/ 	.byte	0x04, 0x2f
        /*0002*/ 	.short	(.L_1 - .L_0)
	.align		4
.L_0:
        /*0004*/ 	.word	index@(_Z14gpu_merge_sortPiS_ii)
        /*0008*/ 	.word	0x00000018


	//----- nvinfo : EIATTR_FRAME_SIZE
	.align		4
.L_1:
        /*000c*/ 	.byte	0x04, 0x11
        /*000e*/ 	.short	(.L_3 - .L_2)
	.align		4
.L_2:
        /*0010*/ 	.word	index@(_Z14gpu_merge_sortPiS_ii)
        /*0014*/ 	.word	0x00000000


	//----- nvinfo : EIATTR_MIN_STACK_SIZE
	.align		4
.L_3:
        /*0018*/ 	.byte	0x04, 0x12
        /*001a*/ 	.short	(.L_5 - .L_4)
	.align		4
.L_4:
        /*001c*/ 	.word	index@(_Z14gpu_merge_sortPiS_ii)
        /*0020*/ 	.word	0x00000000
.L_5:


//--------------------- .nv.compat                --------------------------
	.section	.nv.compat,"",@"SHT_CUDA_COMPAT_INFO"
	.align	4
        /*0000*/ 	.byte	0x02, 0x09, 0x00, 0x00, 0x02, 0x02, 0x01, 0x00, 0x02, 0x05, 0x05, 0x00, 0x03, 0x07, 0x01, 0x01
        /*0010*/ 	.byte	0x02, 0x03, 0x00, 0x00, 0x02, 0x06, 0x01, 0x00, 0x04, 0x0b, 0x08, 0x00, 0x09, 0x00, 0x00, 0x00
        /*0020*/ 	.byte	0x00, 0x00, 0x00, 0x00


//--------------------- .nv.info._Z14gpu_merge_sortPiS_ii --------------------------
	.section	.nv.info._Z14gpu_merge_sortPiS_ii,"",@"SHT_CUDA_INFO"
	.sectionflags	@""
	.align	4


	//----- nvinfo : EIATTR_CUDA_API_VERSION
	.align		4
        /*0000*/ 	.byte	0x04, 0x37
        /*0002*/ 	.short	(.L_7 - .L_6)
.L_6:
        /*0004*/ 	.word	0x00000082


	//----- nvinfo : EIATTR_KPARAM_INFO
	.align		4
.L_7:
        /*0008*/ 	.byte	0x04, 0x17
        /*000a*/ 	.short	(.L_9 - .L_8)
.L_8:
        /*000c*/ 	.word	0x00000000
        /*0010*/ 	.short	0x0003
        /*0012*/ 	.short	0x0014
        /*0014*/ 	.byte	0x00, 0xf0, 0x11, 0x00


	//----- nvinfo : EIATTR_KPARAM_INFO
	.align		4
.L_9:
        /*0018*/ 	.byte	0x04, 0x17
        /*001a*/ 	.short	(.L_11 - .L_10)
.L_10:
        /*001c*/ 	.word	0x00000000
        /*0020*/ 	.short	0x0002
        /*0022*/ 	.short	0x0010
        /*0024*/ 	.byte	0x00, 0xf0, 0x11, 0x00


	//----- nvinfo : EIATTR_KPARAM_INFO
	.align		4
.L_11:
        /*0028*/ 	.byte	0x04, 0x17
        /*002a*/ 	.short	(.L_13 - .L_12)
.L_12:
        /*002c*/ 	.word	0x00000000
        /*0030*/ 	.short	0x0001
        /*0032*/ 	.short	0x0008
        /*0034*/ 	.byte	0x00, 0xf5, 0x21, 0x00


	//----- nvinfo : EIATTR_KPARAM_INFO
	.align		4
.L_13:
        /*0038*/ 	.byte	0x04, 0x17
        /*003a*/ 	.short	(.L_15 - .L_14)
.L_14:
        /*003c*/ 	.word	0x00000000
        /*0040*/ 	.short	0x0000
        /*0042*/ 	.short	0x0000
        /*0044*/ 	.byte	0x00, 0xf5, 0x21, 0x00


	//----- nvinfo : EIATTR_SPARSE_MMA_MASK
	.align		4
.L_15:
        /*0048*/ 	.byte	0x03, 0x50
        /*004a*/ 	.short	0x0000


	//----- nvinfo : EIATTR_MAXREG_COUNT
	.align		4
        /*004c*/ 	.byte	0x03, 0x1b
        /*004e*/ 	.short	0x00ff


	//----- nvinfo : EIATTR_MERCURY_ISA_VERSION
	.align		4
        /*0050*/ 	.byte	0x03, 0x5f
        /*0052*/ 	.short	0x0101


	//----- nvinfo : EIATTR_VRC_CTA_INIT_COUNT
	.align		4
        /*0054*/ 	.byte	0x02, 0x4a
	.zero		1
	.zero		1


	//----- nvinfo : EIATTR_EXIT_INSTR_OFFSETS
	.align		4
        /*0058*/ 	.byte	0x04, 0x1c
        /*005a*/ 	.short	(.L_17 - .L_16)


	//   ....[0]....
.L_16:
        /*005c*/ 	.word	0x00000590


	//   ....[1]....
        /*0060*/ 	.word	0x000006f0


	//   ....[2]....
        /*0064*/ 	.word	0x00000890


	//----- nvinfo : EIATTR_CRS_STACK_SIZE
	.align		4
.L_17:
        /*0068*/ 	.byte	0x04, 0x1e
        /*006a*/ 	.short	(.L_19 - .L_18)
.L_18:
        /*006c*/ 	.word	0x00000000


	//----- nvinfo : EIATTR_CBANK_PARAM_SIZE
	.align		4
.L_19:
        /*0070*/ 	.byte	0x03, 0x19
        /*0072*/ 	.short	0x0018


	//----- nvinfo : EIATTR_PARAM_CBANK
	.align		4
        /*0074*/ 	.byte	0x04, 0x0a
        /*0076*/ 	.short	(.L_21 - .L_20)
	.align		4
.L_20:
        /*0078*/ 	.word	index@(.nv.constant0._Z14gpu_merge_sortPiS_ii)
        /*007c*/ 	.short	0x0380
        /*007e*/ 	.short	0x0018


	//----- nvinfo : EIATTR_SW_WAR
	.align		4
.L_21:
        /*0080*/ 	.byte	0x04, 0x36
        /*0082*/ 	.short	(.L_23 - .L_22)
.L_22:
        /*0084*/ 	.word	0x00000008
.L_23:


//--------------------- .nv.callgraph             --------------------------
	.section	.nv.callgraph,"",@"SHT_CUDA_CALLGRAPH"
	.align	4
	.sectionentsize	8
	.align		4
        /*0000*/ 	.word	0x00000000
	.align		4
        /*0004*/ 	.word	0xffffffff
	.align		4
        /*0008*/ 	.word	0x00000000
	.align		4
        /*000c*/ 	.word	0xfffffffe
	.align		4
        /*0010*/ 	.word	0x00000000
	.align		4
        /*0014*/ 	.word	0xfffffffd
	.align		4
        /*0018*/ 	.word	0x00000000
	.align		4
        /*001c*/ 	.word	0xfffffffc


//--------------------- .text._Z14gpu_merge_sortPiS_ii --------------------------
	.section	.text._Z14gpu_merge_sortPiS_ii,"ax",@progbits
	.align	128
        .global         _Z14gpu_merge_sortPiS_ii
        .type           _Z14gpu_merge_sortPiS_ii,@function
        .size           _Z14gpu_merge_sortPiS_ii,(.L_x_14 - _Z14gpu_merge_sortPiS_ii)
        .other          _Z14gpu_merge_sortPiS_ii,@"STO_CUDA_ENTRY STV_DEFAULT"
_Z14gpu_merge_sortPiS_ii:
.text._Z14gpu_merge_sortPiS_ii:
[----:B------:R-:W-:Y:S01]  /*0000*/  LDC R1, c[0x0][0x37c] ;  /* 0x0000df00ff017b82 */ /* 0x000fe20000000800 */
[----:B------:R-:W0:Y:S07]  /*0010*/  S2R R3, SR_TID.X ;  /* 0x0000000000037919 */ /* 0x000e2e0000002100 */
[----:B------:R-:W0:Y:S01]  /*0020*/  S2UR UR4, SR_CTAID.X ;  /* 0x00000000000479c3 */ /* 0x000e220000002500 */
[----:B------:R-:W1:Y:S01]  /*0030*/  LDCU.64 UR8, c[0x0][0x358] ;  /* 0x00006b00ff0877ac */ /* 0x000e620008000a00 */
[----:B------:R-:W-:Y:S06]  /*0040*/  BSSY.RECONVERGENT B0, `(.L_x_0) ;  /* 0x0000023000007945 */ /* 0x000fec0003800200 */
[----:B------:R-:W0:Y:S08]  /*0050*/  LDC R0, c[0x0][0x360] ;  /* 0x0000d800ff007b82 */ /* 0x000e300000000800 */
[----:B------:R-:W2:Y:S08]  /*0060*/  LDC.64 R4, c[0x0][0x390] ;  /* 0x0000e400ff047b82 */ /* 0x000eb00000000a00 */
[----:B------:R-:W3:Y:S01]  /*0070*/  LDC.64 R6, c[0x0][0x380] ;  /* 0x0000e000ff067b82 */ /* 0x000ee20000000a00 */
[----:B0-----:R-:W-:-:S07]  /*0080*/  IMAD R0, R0, UR4, R3 ;  /* 0x0000000400007c24 */ /* 0x001fce000f8e0203 */
[----:B------:R-:W0:Y:S01]  /*0090*/  LDC.64 R8, c[0x0][0x388] ;  /* 0x0000e200ff087b82 */ /* 0x000e220000000a00 */
[----:B--2---:R-:W-:-:S04]  /*00a0*/  IMAD R0, R0, R5, RZ ;  /* 0x0000000500007224 */ /* 0x004fc800078e02ff */
[----:B------:R-:W-:-:S04]  /*00b0*/  IMAD.SHL.U32 R0, R0, 0x2, RZ ;  /* 0x0000000200007824 */ /* 0x000fc800078e00ff */
[----:B------:R-:W-:-:S05]  /*00c0*/  IMAD.IADD R3, R0, 0x1, R5 ;  /* 0x0000000100037824 */ /* 0x000fca00078e0205 */
[C---:B------:R-:W-:Y:S02]  /*00d0*/  VIADDMNMX R2, R3.reuse, R5, R4, PT ;  /* 0x0000000503027246 */ /* 0x040fe40003800104 */
[C---:B------:R-:W-:Y:S02]  /*00e0*/  VIMNMX R5, PT, PT, R3.reuse, R4, PT ;  /* 0x0000000403057248 */ /* 0x040fe40003fe0100 */
[----:B------:R-:W-:Y:S02]  /*00f0*/  ISETP.GE.AND P0, PT, R3, R2, PT ;  /* 0x000000020300720c */ /* 0x000fe40003f06270 */
[----:B------:R-:W-:Y:S01]  /*0100*/  MOV R4, R0 ;  /* 0x0000000000047202 */ /* 0x000fe20000000f00 */
[----:B------:R-:W-:Y:S01]  /*0110*/  IMAD.MOV.U32 R3, RZ, RZ, R5 ;  /* 0x000000ffff037224 */ /* 0x000fe200078e0005 */
[----:B------:R-:W-:-:S13]  /*0120*/  ISETP.GE.OR P0, PT, R0, R5, P0 ;  /* 0x000000050000720c */ /* 0x000fda0000706670 */
[----:B-1-3--:R-:W-:Y:S05]  /*0130*/  @P0 BRA `(.L_x_1) ;  /* 0x00000000004c0947 */ /* 0x00afea0003800000 */
.L_x_2:
[----:B------:R-:W-:-:S04]  /*0140*/  IMAD.WIDE R10, R4, 0x4, R6 ;  /* 0x00000004040a7825 */ /* 0x000fc800078e0206 */
[C---:B------:R-:W-:Y:S02]  /*0150*/  IMAD.WIDE R12, R3.reuse, 0x4, R6 ;  /* 0x00000004030c7825 */ /* 0x040fe400078e0206 */
[----:B------:R-:W2:Y:S04]  /*0160*/  LDG.E R10, desc[UR8][R10.64] ;  /* 0x000000080a0a7981 */ /* 0x000ea8000c1e1900 */
[----:B------:R-:W2:Y:S01]  /*0170*/  LDG.E R13, desc[UR8][R12.64] ;  /* 0x000000080c0d7981 */ /* 0x000ea2000c1e1900 */
[C---:B0-----:R-:W-:Y:S01]  /*0180*/  IMAD.WIDE R14, R0.reuse, 0x4, R8 ;  /* 0x00000004000e7825 */ /* 0x041fe200078e0208 */
[----:B------:R-:W-:Y:S02]  /*0190*/  IADD3 R17, PT, PT, R3, 0x1, RZ ;  /* 0x0000000103117810 */ /* 0x000fe40007ffe0ff */
[----:B------:R-:W-:Y:S01]  /*01a0*/  IADD3 R0, PT, PT, R0, 0x1, RZ ;  /* 0x0000000100007810 */ /* 0x000fe20007ffe0ff */
[----:B------:R-:W-:Y:S01]  /*01b0*/  VIADD R16, R4, 0x1 ;  /* 0x0000000104107836 */ /* 0x000fe20000000000 */
[----:B--2---:R-:W-:-:S02]  /*01c0*/  ISETP.GT.AND P0, PT, R10, R13, PT ;  /* 0x0000000d0a00720c */ /* 0x004fc40003f04270 */
[CC--:B------:R-:W-:Y:S02]  /*01d0*/  ISETP.GT.AND P1, PT, R10.reuse, R13.reuse, PT ;  /* 0x0000000d0a00720c */ /* 0x0c0fe40003f24270 */
[----:B------:R-:W-:-:S05]  /*01e0*/  VIMNMX R19, PT, PT, R10, R13, PT ;  /* 0x0000000d0a137248 */ /* 0x000fca0003fe0100 */
[----:B------:R1:W-:Y:S04]  /*01f0*/  STG.E desc[UR8][R14.64], R19 ;  /* 0x000000130e007986 */ /* 0x0003e8000c101908 */
[----:B------:R-:W-:Y:S02]  /*0200*/  @!P0 IMAD.MOV R17, RZ, RZ, R3 ;  /* 0x000000ffff118224 */ /* 0x000fe400078e0203 */
[----:B------:R-:W-:Y:S02]  /*0210*/  @P1 IMAD.MOV R16, RZ, RZ, R4 ;  /* 0x000000ffff101224 */ /* 0x000fe400078e0204 */
[----:B------:R-:W-:Y:S01]  /*0220*/  IMAD.MOV.U32 R3, RZ, RZ, R17 ;  /* 0x000000ffff037224 */ /* 0x000fe200078e0011 */
[----:B------:R-:W-:Y:S01]  /*0230*/  ISETP.GE.AND P0, PT, R17, R2, PT ;  /* 0x000000021100720c */ /* 0x000fe20003f06270 */
[----:B------:R-:W-:Y:S01]  /*0240*/  IMAD.MOV.U32 R4, RZ, RZ, R16 ;  /* 0x000000ffff047224 */ /* 0x000fe200078e0010 */
[----:B------:R-:W-:-:S13]  /*0250*/  ISETP.LT.AND P1, PT, R16, R5, PT ;  /* 0x000000051000720c */ /* 0x000fda0003f21270 */
[----:B-1----:R-:W-:Y:S05]  /*0260*/  @!P0 BRA P1, `(.L_x_2) ;  /* 0xfffffffc00b48947 */ /* 0x002fea000083ffff */
.L_x_1:
[----:B------:R-:W-:Y:S05]  /*0270*/  BSYNC.RECONVERGENT B0 ;  /* 0x0000000000007941 */ /* 0x000fea0003800200 */
.L_x_0:
[----:B------:R-:W-:Y:S01]  /*0280*/  ISETP.GE.AND P0, PT, R4, R5, PT ;  /* 0x000000050400720c */ /* 0x000fe20003f06270 */
[----:B------:R-:W-:-:S12]  /*0290*/  BSSY.RECONVERGENT B0, `(.L_x_3) ;  /* 0x000002e000007945 */ /* 0x000fd80003800200 */
[----:B------:R-:W-:Y:S05]  /*02a0*/  @P0 BRA `(.L_x_4) ;  /* 0x0000000000b00947 */ /* 0x000fea0003800000 */
[----:B------:R-:W-:Y:S01]  /*02b0*/  IADD3 R6, PT, PT, R5, -R4, RZ ;  /* 0x8000000405067210 */ /* 0x000fe20007ffe0ff */
[----:B------:R-:W-:Y:S01]  /*02c0*/  IMAD.IADD R7, R4, 0x1, -R5 ;  /* 0x0000000104077824 */ /* 0x000fe200078e0a05 */
[----:B------:R-:W-:Y:S01]  /*02d0*/  BSSY.RECONVERGENT B1, `(.L_x_5) ;  /* 0x0000012000017945 */ /* 0x000fe20003800200 */
[----:B0-----:R-:W-:Y:S01]  /*02e0*/  IMAD.MOV.U32 R8, RZ, RZ, R4 ;  /* 0x000000ffff087224 */ /* 0x001fe200078e0004 */
[----:B------:R-:W-:Y:S02]  /*02f0*/  LOP3.LUT P1, R6, R6, 0x3, RZ, 0xc0, !PT ;  /* 0x0000000306067812 */ /* 0x000fe4000782c0ff */
[----:B------:R-:W-:-:S11]  /*0300*/  ISETP.GT.U32.AND P0, PT, R7, -0x4, PT ;  /* 0xfffffffc0700780c */ /* 0x000fd60003f04070 */
[----:B------:R-:W-:Y:S05]  /*0310*/  @!P1 BRA `(.L_x_6) ;  /* 0x0000000000349947 */ /* 0x000fea0003800000 */
[----:B------:R-:W0:Y:S01]  /*0320*/  LDC.64 R14, c[0x0][0x380] ;  /* 0x0000e000ff0e7b82 */ /* 0x000e220000000a00 */
[----:B------:R-:W-:Y:S01]  /*0330*/  IADD3 R9, PT, PT, -R6, RZ, RZ ;  /* 0x000000ff06097210 */ /* 0x000fe20007ffe1ff */
[----:B------:R-:W-:-:S06]  /*0340*/  IMAD.MOV.U32 R8, RZ, RZ, R4 ;  /* 0x000000ffff087224 */ /* 0x000fcc00078e0004 */
[----:B------:R-:W1:Y:S02]  /*0350*/  LDC.64 R10, c[0x0][0x388] ;  /* 0x0000e200ff0a7b82 */ /* 0x000e640000000a00 */
.L_x_7:
[----:B0-2---:R-:W-:-:S06]  /*0360*/  IMAD.WIDE R6, R8, 0x4, R14 ;  /* 0x0000000408067825 */ /* 0x005fcc00078e020e */
[----:B------:R-:W2:Y:S01]  /*0370*/  LDG.E R7, desc[UR8][R6.64] ;  /* 0x0000000806077981 */ /* 0x000ea2000c1e1900 */
[C---:B-1----:R-:W-:Y:S01]  /*0380*/  IMAD.WIDE R12, R0.reuse, 0x4, R10 ;  /* 0x00000004000c7825 */ /* 0x042fe200078e020a */
[----:B------:R-:W-:Y:S02]  /*0390*/  IADD3 R9, PT, PT, R9, 0x1, RZ ;  /* 0x0000000109097810 */ /* 0x000fe40007ffe0ff */
[----:B------:R-:W-:Y:S01]  /*03a0*/  IADD3 R0, PT, PT, R0, 0x1, RZ ;  /* 0x0000000100007810 */ /* 0x000fe20007ffe0ff */
[----:B------:R-:W-:Y:S01]  /*03b0*/  VIADD R8, R8, 0x1 ;  /* 0x0000000108087836 */ /* 0x000fe20000000000 */
[----:B------:R-:W-:Y:S01]  /*03c0*/  ISETP.NE.AND P1, PT, R9, RZ, PT ;  /* 0x000000ff0900720c */ /* 0x000fe20003f25270 */
[----:B--2---:R2:W-:-:S12]  /*03d0*/  STG.E desc[UR8][R12.64], R7 ;  /* 0x000000070c007986 */ /* 0x0045d8000c101908 */
[----:B------:R-:W-:Y:S05]  /*03e0*/  @P1 BRA `(.L_x_7) ;  /* 0xfffffffc00dc1947 */ /* 0x000fea000383ffff */
.L_x_6:
[----:B------:R-:W-:Y:S05]  /*03f0*/  BSYNC.RECONVERGENT B1 ;  /* 0x0000000000017941 */ /* 0x000fea0003800200 */
.L_x_5:
[----:B------:R-:W-:Y:S05]  /*0400*/  @P0 BRA `(.L_x_4) ;  /* 0x0000000000580947 */ /* 0x000fea0003800000 */
[----:B------:R-:W0:Y:S01]  /*0410*/  LDC.64 R10, c[0x0][0x388] ;  /* 0x0000e200ff0a7b82 */ /* 0x000e220000000a00 */
[----:B------:R-:W-:-:S07]  /*0420*/  IMAD.IADD R9, R8, 0x1, -R5 ;  /* 0x0000000108097824 */ /* 0x000fce00078e0a05 */
[----:B--2---:R-:W1:Y:S01]  /*0430*/  LDC.64 R6, c[0x0][0x380] ;  /* 0x0000e000ff067b82 */ /* 0x004e620000000a00 */
[----:B0-----:R-:W-:-:S05]  /*0440*/  IADD3 R4, P1, PT, R10, 0x8, RZ ;  /* 0x000000080a047810 */ /* 0x001fca0007f3e0ff */
[----:B------:R-:W-:Y:S01]  /*0450*/  IMAD.X R5, RZ, RZ, R11, P1 ;  /* 0x000000ffff057224 */ /* 0x000fe200008e060b */
[----:B-1----:R-:W-:-:S04]  /*0460*/  IADD3 R6, P0, PT, R6, 0x8, RZ ;  /* 0x0000000806067810 */ /* 0x002fc80007f1e0ff */
[----:B------:R-:W-:-:S09]  /*0470*/  IADD3.X R7, PT, PT, RZ, R7, RZ, P0, !PT ;  /* 0x00000007ff077210 */ /* 0x000fd200007fe4ff */
.L_x_8:
[----:B------:R-:W-:-:S05]  /*0480*/  IMAD.WIDE R10, R8, 0x4, R6 ;  /* 0x00000004080a7825 */ /* 0x000fca00078e0206 */
[----:B-1----:R-:W2:Y:S01]  /*0490*/  LDG.E R15, desc[UR8][R10.64+-0x8] ;  /* 0xfffff8080a0f7981 */ /* 0x002ea2000c1e1900 */
[----:B------:R-:W-:-:S05]  /*04a0*/  IMAD.WIDE R12, R0, 0x4, R4 ;  /* 0x00000004000c7825 */ /* 0x000fca00078e0204 */
[----:B--2---:R1:W-:Y:S04]  /*04b0*/  STG.E desc[UR8][R12.64+-0x8], R15 ;  /* 0xfffff80f0c007986 */ /* 0x0043e8000c101908 */
[----:B------:R-:W2:Y:S04]  /*04c0*/  LDG.E R17, desc[UR8][R10.64+-0x4] ;  /* 0xfffffc080a117981 */ /* 0x000ea8000c1e1900 */
[----:B--2---:R1:W-:Y:S04]  /*04d0*/  STG.E desc[UR8][R12.64+-0x4], R17 ;  /* 0xfffffc110c007986 */ /* 0x0043e8000c101908 */
[----:B------:R-:W2:Y:S04]  /*04e0*/  LDG.E R19, desc[UR8][R10.64] ;  /* 0x000000080a137981 */ /* 0x000ea8000c1e1900 */
[----:B--2---:R1:W-:Y:S04]  /*04f0*/  STG.E desc[UR8][R12.64], R19 ;  /* 0x000000130c007986 */ /* 0x0043e8000c101908 */
[----:B------:R-:W2:Y:S01]  /*0500*/  LDG.E R21, desc[UR8][R10.64+0x4] ;  /* 0x000004080a157981 */ /* 0x000ea2000c1e1900 */
[----:B------:R-:W-:Y:S01]  /*0510*/  IADD3 R9, PT, PT, R9, 0x4, RZ ;  /* 0x0000000409097810 */ /* 0x000fe20007ffe0ff */
[----:B------:R-:W-:Y:S01]  /*0520*/  VIADD R8, R8, 0x4 ;  /* 0x0000000408087836 */ /* 0x000fe20000000000 */
[----:B------:R-:W-:-:S02]  /*0530*/  IADD3 R0, PT, PT, R0, 0x4, RZ ;  /* 0x0000000400007810 */ /* 0x000fc40007ffe0ff */
[----:B------:R-:W-:Y:S01]  /*0540*/  ISETP.NE.AND P0, PT, R9, RZ, PT ;  /* 0x000000ff0900720c */ /* 0x000fe20003f05270 */
[----:B--2---:R1:W-:-:S12]  /*0550*/  STG.E desc[UR8][R12.64+0x4], R21 ;  /* 0x000004150c007986 */ /* 0x0043d8000c101908 */
[----:B------:R-:W-:Y:S05]  /*0560*/  @P0 BRA `(.L_x_8) ;  /* 0xfffffffc00c40947 */ /* 0x000fea000383ffff */
.L_x_4:
[----:B------:R-:W-:Y:S05]  /*0570*/  BSYNC.RECONVERGENT B0 ;  /* 0x0000000000007941 */ /* 0x000fea0003800200 */
.L_x_3:
[----:B------:R-:W-:-:S13]  /*0580*/  ISETP.GE.AND P0, PT, R3, R2, PT ;  /* 0x000000020300720c */ /* 0x000fda0003f06270 */
[----:B------:R-:W-:Y:S05]  /*0590*/  @P0 EXIT ;  /* 0x000000000000094d */ /* 0x000fea0003800000 */
[C-C-:B------:R-:W-:Y:S01]  /*05a0*/  IMAD.IADD R4, R2.reuse, 0x1, -R3.reuse ;  /* 0x0000000102047824 */ /* 0x140fe200078e0a03 */
[----:B------:R-:W-:Y:S01]  /*05b0*/  IADD3 R5, PT, PT, -R2, R3, RZ ;  /* 0x0000000302057210 */ /* 0x000fe20007ffe1ff */
[----:B------:R-:W-:Y:S01]  /*05c0*/  BSSY.RECONVERGENT B0, `(.L_x_9) ;  /* 0x0000012000007945 */ /* 0x000fe20003800200 */
[----:B-12---:R-:W-:Y:S02]  /*05d0*/  IMAD.MOV.U32 R13, RZ, RZ, R3 ;  /* 0x000000ffff0d7224 */ /* 0x006fe400078e0003 */
[----:B------:R-:W-:Y:S02]  /*05e0*/  LOP3.LUT P1, R4, R4, 0x3, RZ, 0xc0, !PT ;  /* 0x0000000304047812 */ /* 0x000fe4000782c0ff */
[----:B------:R-:W-:-:S11]  /*05f0*/  ISETP.GT.U32.AND P0, PT, R5, -0x4, PT ;  /* 0xfffffffc0500780c */ /* 0x000fd60003f04070 */
[----:B------:R-:W-:Y:S05]  /*0600*/  @!P1 BRA `(.L_x_10) ;  /* 0x0000000000349947 */ /* 0x000fea0003800000 */
[----:B------:R-:W1:Y:S01]  /*0610*/  LDC.64 R10, c[0x0][0x380] ;  /* 0x0000e000ff0a7b82 */ /* 0x000e620000000a00 */
[----:B------:R-:W-:Y:S01]  /*0620*/  IADD3 R12, PT, PT, -R4, RZ, RZ ;  /* 0x000000ff040c7210 */ /* 0x000fe20007ffe1ff */
[----:B------:R-:W-:-:S06]  /*0630*/  IMAD.MOV.U32 R13, RZ, RZ, R3 ;  /* 0x000000ffff0d7224 */ /* 0x000fcc00078e0003 */
[----:B------:R-:W2:Y:S02]  /*0640*/  LDC.64 R6, c[0x0][0x388] ;  /* 0x0000e200ff067b82 */ /* 0x000ea40000000a00 */
.L_x_11:
[----:B-1-3--:R-:W-:-:S06]  /*0650*/  IMAD.WIDE R4, R13, 0x4, R10 ;  /* 0x000000040d047825 */ /* 0x00afcc00078e020a */
[----:B------:R-:W3:Y:S01]  /*0660*/  LDG.E R5, desc[UR8][R4.64] ;  /* 0x0000000804057981 */ /* 0x000ee2000c1e1900 */
[----:B0-2---:R-:W-:Y:S01]  /*0670*/  IMAD.WIDE R8, R0, 0x4, R6 ;  /* 0x0000000400087825 */ /* 0x005fe200078e0206 */
[----:B------:R-:W-:Y:S02]  /*0680*/  IADD3 R12, PT, PT, R12, 0x1, RZ ;  /* 0x000000010c0c7810 */ /* 0x000fe40007ffe0ff */
[----:B------:R-:W-:Y:S01]  /*0690*/  IADD3 R0, PT, PT, R0, 0x1, RZ ;  /* 0x0000000100007810 */ /* 0x000fe20007ffe0ff */
[----:B------:R-:W-:Y:S01]  /*06a0*/  VIADD R13, R13, 0x1 ;  /* 0x000000010d0d7836 */ /* 0x000fe20000000000 */
[----:B------:R-:W-:Y:S01]  /*06b0*/  ISETP.NE.AND P1, PT, R12, RZ, PT ;  /* 0x000000ff0c00720c */ /* 0x000fe20003f25270 */
[----:B---3--:R3:W-:-:S12]  /*06c0*/  STG.E desc[UR8][R8.64], R5 ;  /* 0x0000000508007986 */ /* 0x0087d8000c101908 */
[----:B------:R-:W-:Y:S05]  /*06d0*/  @P1 BRA `(.L_x_11) ;  /* 0xfffffffc00dc1947 */ /* 0x000fea000383ffff */
.L_x_10:
[----:B------:R-:W-:Y:S05]  /*06e0*/  BSYNC.RECONVERGENT B0 ;  /* 0x0000000000007941 */ /* 0x000fea0003800200 */
.L_x_9:
[----:B------:R-:W-:Y:S05]  /*06f0*/  @P0 EXIT ;  /* 0x000000000000094d */ /* 0x000fea0003800000 */
[----:B------:R-:W1:Y:S01]  /*0700*/  LDCU.128 UR4, c[0x0][0x380] ;  /* 0x00007000ff0477ac */ /* 0x000e620008000c00 */
[----:B------:R-:W-:Y:S01]  /*0710*/  IMAD.IADD R6, R13, 0x1, -R2 ;  /* 0x000000010d067824 */ /* 0x000fe200078e0a02 */
[----:B-1----:R-:W-:Y:S02]  /*0720*/  UIADD3 UR4, UP0, UPT, UR4, 0x8, URZ ;  /* 0x0000000804047890 */ /* 0x002fe4000ff1e0ff */
[----:B------:R-:W-:Y:S02]  /*0730*/  UIADD3 UR6, UP1, UPT, UR6, 0x8, URZ ;  /* 0x0000000806067890 */ /* 0x000fe4000ff3e0ff */
[----:B------:R-:W-:Y:S02]  /*0740*/  UIADD3.X UR5, UPT, UPT, URZ, UR5, URZ, UP0, !UPT ;  /* 0x00000005ff057290 */ /* 0x000fe400087fe4ff */
[----:B------:R-:W-:-:S12]  /*0750*/  UIADD3.X UR7, UPT, UPT, URZ, UR7, URZ, UP1, !UPT ;  /* 0x00000007ff077290 */ /* 0x000fd80008ffe4ff */
.L_x_12:
[----:B------:R-:W-:Y:S01]  /*0760*/  MOV R2, UR4 ;  /* 0x0000000400027c02 */ /* 0x000fe20008000f00 */
[----:B------:R-:W-:-:S04]  /*0770*/  IMAD.U32 R3, RZ, RZ, UR5 ;  /* 0x00000005ff037e24 */ /* 0x000fc8000f8e00ff */
[----:B------:R-:W-:-:S05]  /*0780*/  IMAD.WIDE R2, R13, 0x4, R2 ;  /* 0x000000040d027825 */ /* 0x000fca00078e0202 */
[----:B-1----:R-:W2:Y:S01]  /*0790*/  LDG.E R7, desc[UR8][R2.64+-0x8] ;  /* 0xfffff80802077981 */ /* 0x002ea2000c1e1900 */
[----:B------:R-:W-:Y:S01]  /*07a0*/  MOV R4, UR6 ;  /* 0x0000000600047c02 */ /* 0x000fe20008000f00 */
[----:B---3--:R-:W-:-:S04]  /*07b0*/  IMAD.U32 R5, RZ, RZ, UR7 ;  /* 0x00000007ff057e24 */ /* 0x008fc8000f8e00ff */
[----:B------:R-:W-:-:S05]  /*07c0*/  IMAD.WIDE R4, R0, 0x4, R4 ;  /* 0x0000000400047825 */ /* 0x000fca00078e0204 */
[----:B--2---:R1:W-:Y:S04]  /*07d0*/  STG.E desc[UR8][R4.64+-0x8], R7 ;  /* 0xfffff80704007986 */ /* 0x0043e8000c101908 */
[----:B0-----:R-:W2:Y:S04]  /*07e0*/  LDG.E R9, desc[UR8][R2.64+-0x4] ;  /* 0xfffffc0802097981 */ /* 0x001ea8000c1e1900 */
        /* <DEDUP_REMOVED lines=10> */
[----:B------:R-:W-:Y:S05]  /*0890*/  EXIT ;  /* 0x000000000000794d */ /* 0x000fea0003800000 */
.L_x_13:
[----:B------:R-:W-:-:S00]  /*08a0*/  BRA `(.L_x_13) ;  /* 0xfffffffc00fc7947 */ /* 0x000fc0000383ffff */
[----:B------:R-:W-:-:S00]  /*08b0*/  NOP ;  /* 0x0000000000007918 */ /* 0x000fc00000000000 */
        /* <DEDUP_REMOVED lines=12> */
.L_x_14:


//--------------------- .nv.shared.reserved.0     --------------------------
	.section	.nv.shared.reserved.0,"aw",@nobits
	.weak		__nv_reservedSMEM_offset_0_alias
	.size		__nv_reservedSMEM_offset_0_alias, 0, 64
	.other		__nv_reservedSMEM_offset_0_alias,@"STO_CUDA_RESERVED_SHARED STV_DEFAULT"
__nv_reservedSMEM_offset_0_alias:
	.zero		0
	.zero		64


//--------------------- .nv.constant0._Z14gpu_merge_sortPiS_ii --------------------------
	.section	.nv.constant0._Z14gpu_merge_sortPiS_ii,"a",@progbits
	.sectionflags	@""
	.align	4
.nv.constant0._Z14gpu_merge_sortPiS_ii:
	.zero		920


//--------------------- SYMBOLS --------------------------

	.type		.nv.reservedSmem.offset0,@object
	.size		.nv.reservedSmem.offset0,0x4
